	.headerflags	@"EF_CUDA_TEXMODE_UNIFIED EF_CUDA_64BIT_ADDRESS EF_CUDA_ACCELERATORS EF_CUDA_SM90 EF_CUDA_VIRTUAL_SM(EF_CUDA_SM90)"
	.elftype	@"ET_EXEC"


//--------------------- .nv.info                  --------------------------
	.section	.nv.info,"",@"SHT_CUDA_INFO"
	.align	4


	//----- nvinfo : EIATTR_REGCOUNT
	.align		4
        /*0000*/ 	.byte	0x04, 0x2f
        /*0002*/ 	.short	(.L_1 - .L_0)
	.align		4
.L_0:
        /*0004*/ 	.word	index@(triton_poi_fused_convolution_31)
        /*0008*/ 	.word	0x0000001a


	//----- nvinfo : EIATTR_MIN_STACK_SIZE
	.align		4
.L_1:
        /*000c*/ 	.byte	0x04, 0x12
        /*000e*/ 	.short	(.L_3 - .L_2)
	.align		4
.L_2:
        /*0010*/ 	.word	index@(triton_poi_fused_convolution_31)
        /*0014*/ 	.word	0x00000000


	//----- nvinfo : EIATTR_FRAME_SIZE
	.align		4
.L_3:
        /*0018*/ 	.byte	0x04, 0x11
        /*001a*/ 	.short	(.L_5 - .L_4)
	.align		4
.L_4:
        /*001c*/ 	.word	index@(triton_poi_fused_convolution_31)
        /*0020*/ 	.word	0x00000000


	//----- nvinfo : EIATTR_MIN_STACK_SIZE
	.align		4
.L_5:
        /*0024*/ 	.byte	0x04, 0x12
        /*0026*/ 	.short	(.L_7 - .L_6)
	.align		4
.L_6:
        /*0028*/ 	.word	index@(triton_poi_fused_convolution_31)
        /*002c*/ 	.word	0x00000000
.L_7:


//--------------------- .nv.info.triton_poi_fused_convolution_31 --------------------------
	.section	.nv.info.triton_poi_fused_convolution_31,"",@"SHT_CUDA_INFO"
	.sectionflags	@""
	.align	4


	//----- nvinfo : EIATTR_CUDA_API_VERSION
	.align		4
        /*0000*/ 	.byte	0x04, 0x37
        /*0002*/ 	.short	(.L_9 - .L_8)
.L_8:
        /*0004*/ 	.word	0x0000007c


	//----- nvinfo : EIATTR_KPARAM_INFO
	.align		4
.L_9:
        /*0008*/ 	.byte	0x04, 0x17
        /*000a*/ 	.short	(.L_11 - .L_10)
.L_10:
        /*000c*/ 	.word	0x00000000
        /*0010*/ 	.short	0x0003
        /*0012*/ 	.short	0x0014
        /*0014*/ 	.byte	0x00, 0xf0, 0x11, 0x00


	//----- nvinfo : EIATTR_KPARAM_INFO
	.align		4
.L_11:
        /*0018*/ 	.byte	0x04, 0x17
        /*001a*/ 	.short	(.L_13 - .L_12)
.L_12:
        /*001c*/ 	.word	0x00000000
        /*0020*/ 	.short	0x0002
        /*0022*/ 	.short	0x0010
        /*0024*/ 	.byte	0x00, 0xf0, 0x11, 0x00


	//----- nvinfo : EIATTR_KPARAM_INFO
	.align		4
.L_13:
        /*0028*/ 	.byte	0x04, 0x17
        /*002a*/ 	.short	(.L_15 - .L_14)
.L_14:
        /*002c*/ 	.word	0x00000000
        /*0030*/ 	.short	0x0001
        /*0032*/ 	.short	0x0008
        /*0034*/ 	.byte	0x00, 0xf4, 0x21, 0x00


	//----- nvinfo : EIATTR_KPARAM_INFO
	.align		4
.L_15:
        /*0038*/ 	.byte	0x04, 0x17
        /*003a*/ 	.short	(.L_17 - .L_16)
.L_16:
        /*003c*/ 	.word	0x00000000
        /*0040*/ 	.short	0x0000
        /*0042*/ 	.short	0x0000
        /*0044*/ 	.byte	0x00, 0xf4, 0x21, 0x00


	//----- nvinfo : EIATTR_SPARSE_MMA_MASK
	.align		4
.L_17:
        /*0048*/ 	.byte	0x03, 0x50
        /*004a*/ 	.short	0x0000


	//----- nvinfo : EIATTR_MAXREG_COUNT
	.align		4
        /*004c*/ 	.byte	0x03, 0x1b
        /*004e*/ 	.short	0x00ff


	//----- nvinfo : EIATTR_EXIT_INSTR_OFFSETS
	.align		4
        /*0050*/ 	.byte	0x04, 0x1c
        /*0052*/ 	.short	(.L_19 - .L_18)


	//   ....[0]....
.L_18:
        /*0054*/ 	.word	0x000004e0


	//   ....[1]....
        /*0058*/ 	.word	0x00000530


	//----- nvinfo : EIATTR_REQNTID
	.align		4
.L_19:
        /*005c*/ 	.byte	0x04, 0x10
        /*005e*/ 	.short	(.L_21 - .L_20)
.L_20:
        /*0060*/ 	.word	0x00000080
        /*0064*/ 	.word	0x00000001
        /*0068*/ 	.word	0x00000001


	//----- nvinfo : EIATTR_CBANK_PARAM_SIZE
	.align		4
.L_21:
        /*006c*/ 	.byte	0x03, 0x19
        /*006e*/ 	.short	0x0018


	//----- nvinfo : EIATTR_PARAM_CBANK
	.align		4
        /*0070*/ 	.byte	0x04, 0x0a
        /*0072*/ 	.short	(.L_23 - .L_22)
	.align		4
.L_22:
        /*0074*/ 	.word	index@(.nv.constant0.triton_poi_fused_convolution_31)
        /*0078*/ 	.short	0x0210
        /*007a*/ 	.short	0x0018


	//----- nvinfo : EIATTR_SW_WAR
	.align		4
.L_23:
        /*007c*/ 	.byte	0x04, 0x36
        /*007e*/ 	.short	(.L_25 - .L_24)
.L_24:
        /*0080*/ 	.word	0x00000008
.L_25:


//--------------------- .nv.callgraph             --------------------------
	.section	.nv.callgraph,"",@"SHT_CUDA_CALLGRAPH"
	.align	4
	.sectionentsize	8
	.align		4
        /*0000*/ 	.word	0x00000000
	.align		4
        /*0004*/ 	.word	0xffffffff
	.align		4
        /*0008*/ 	.word	0x00000000
	.align		4
        /*000c*/ 	.word	0xfffffffe
	.align		4
        /*0010*/ 	.word	0x00000000
	.align		4
        /*0014*/ 	.word	0xfffffffd
	.align		4
        /*0018*/ 	.word	0x00000000
	.align		4
        /*001c*/ 	.word	0xfffffffc


//--------------------- .text.triton_poi_fused_convolution_31 --------------------------
	.section	.text.triton_poi_fused_convolution_31,"ax",@progbits
	.sectionflags	@"SHF_BARRIERS=1"
	.align	128
        .global         triton_poi_fused_convolution_31
        .type           triton_poi_fused_convolution_31,@function
        .size           triton_poi_fused_convolution_31,(.L_x_1 - triton_poi_fused_convolution_31)
        .other          triton_poi_fused_convolution_31,@"STO_CUDA_ENTRY STV_DEFAULT"
triton_poi_fused_convolution_31:
.text.triton_poi_fused_convolution_31:
[----:B------:R-:W0:Y:S02]  /*0000*/  LDC R1, c[0x0][0x28] ;  /* 0x00000a00ff017b82 */ /* 0x000e240000000800 */
[----:B------:R-:W1:Y:S01]  /*0010*/  S2R R2, SR_TID.X ;  /* 0x0000000000027919 */ /* 0x000e620000002100 */
[----:B------:R-:W2:Y:S01]  /*0020*/  LDC.64 R8, c[0x0][0x210] ;  /* 0x00008400ff087b82 */ /* 0x000ea20000000a00 */
[----:B------:R-:W-:Y:S01]  /*0030*/  CS2R R6, SRZ ;  /* 0x0000000000067805 */ /* 0x000fe2000001ff00 */
[----:B------:R-:W-:Y:S01]  /*0040*/  ULDC.64 UR6, c[0x0][0x208] ;  /* 0x0000820000067ab9 */ /* 0x000fe20000000a00 */
[----:B------:R-:W3:Y:S01]  /*0050*/  S2R R0, SR_CTAID.X ;  /* 0x0000000000007919 */ /* 0x000ee20000002500 */
[----:B------:R-:W4:Y:S01]  /*0060*/  S2R R16, SR_CTAID.Y ;  /* 0x0000000000107919 */ /* 0x000f220000002600 */
[----:B------:R-:W-:Y:S02]  /*0070*/  CS2R R10, SRZ ;  /* 0x00000000000a7805 */ /* 0x000fe4000001ff00 */
[----:B-1----:R-:W-:Y:S01]  /*0080*/  SHF.R.U32.HI R3, RZ, 0x2, R2 ;  /* 0x00000002ff037819 */ /* 0x002fe20000011602 */
[----:B------:R-:W-:Y:S02]  /*0090*/  IMAD.SHL.U32 R17, R2, 0x4, RZ ;  /* 0x0000000402117824 */ /* 0x000fe400078e00ff */
[----:B---3--:R-:W-:Y:S01]  /*00a0*/  IMAD.SHL.U32 R0, R0, 0x10, RZ ;  /* 0x0000001000007824 */ /* 0x008fe200078e00ff */
[----:B------:R-:W-:Y:S01]  /*00b0*/  SGXT.U32 R3, R3, 0x5 ;  /* 0x000000050303781a */ /* 0x000fe20000000000 */
[----:B----4-:R-:W-:-:S03]  /*00c0*/  IMAD.SHL.U32 R18, R16, 0x40, RZ ;  /* 0x0000004010127824 */ /* 0x010fc600078e00ff */
[----:B------:R-:W-:Y:S02]  /*00d0*/  LOP3.LUT R5, R0, 0xc, R17, 0xf8, !PT ;  /* 0x0000000c00057812 */ /* 0x000fe400078ef811 */
[----:B------:R-:W-:Y:S02]  /*00e0*/  LOP3.LUT R4, R18, R3, RZ, 0xfc, !PT ;  /* 0x0000000312047212 */ /* 0x000fe400078efcff */
[----:B------:R-:W-:-:S03]  /*00f0*/  ISETP.GE.AND P0, PT, R5, 0x10, PT ;  /* 0x000000100500780c */ /* 0x000fc60003f06270 */
[----:B------:R-:W-:Y:S01]  /*0100*/  IMAD R13, R4, 0x10, R5 ;  /* 0x00000010040d7824 */ /* 0x000fe200078e0205 */
[----:B------:R-:W-:-:S03]  /*0110*/  CS2R R4, SRZ ;  /* 0x0000000000047805 */ /* 0x000fc6000001ff00 */
[C---:B------:R-:W-:Y:S02]  /*0120*/  VIADD R15, R13.reuse, 0x200 ;  /* 0x000002000d0f7836 */ /* 0x040fe40000000000 */
[----:B--2---:R-:W-:-:S04]  /*0130*/  IMAD.WIDE R12, R13, 0x4, R8 ;  /* 0x000000040d0c7825 */ /* 0x004fc800078e0208 */
[----:B------:R-:W-:Y:S01]  /*0140*/  IMAD.WIDE R14, R15, 0x4, R8 ;  /* 0x000000040f0e7825 */ /* 0x000fe200078e0208 */
[----:B------:R-:W-:Y:S01]  /*0150*/  CS2R R8, SRZ ;  /* 0x0000000000087805 */ /* 0x000fe2000001ff00 */
[----:B------:R1:W2:Y:S05]  /*0160*/  @!P0 LDG.E.EL.128 R4, desc[UR6][R12.64] ;  /* 0x000000060c048981 */ /* 0x0002aa000c2e1d00 */
[----:B------:R3:W4:Y:S01]  /*0170*/  @!P0 LDG.E.EL.128 R8, desc[UR6][R14.64] ;  /* 0x000000060e088981 */ /* 0x000722000c2e1d00 */
[----:B------:R-:W5:Y:S01]  /*0180*/  S2UR UR5, SR_CgaCtaId ;  /* 0x00000000000579c3 */ /* 0x000f620000008800 */
[C---:B------:R-:W-:Y:S01]  /*0190*/  IMAD.SHL.U32 R19, R2.reuse, 0x100, RZ ;  /* 0x0000010002137824 */ /* 0x040fe200078e00ff */
[----:B------:R-:W-:Y:S01]  /*01a0*/  UMOV UR4, 0x400 ;  /* 0x0000040000047882 */ /* 0x000fe20000000000 */
[----:B------:R-:W-:-:S02]  /*01b0*/  LOP3.LUT R23, R2, 0x70, RZ, 0xc0, !PT ;  /* 0x0000007002177812 */ /* 0x000fc400078ec0ff */
[----:B------:R-:W-:Y:S02]  /*01c0*/  SHF.R.S32.HI R16, RZ, 0x19, R16 ;  /* 0x00000019ff107819 */ /* 0x000fe40000011410 */
[----:B------:R-:W-:-:S04]  /*01d0*/  LOP3.LUT R20, R19, 0x300, RZ, 0xc0, !PT ;  /* 0x0000030013147812 */ /* 0x000fc800078ec0ff */
[C---:B-1----:R-:W-:Y:S02]  /*01e0*/  LOP3.LUT R12, R20.reuse, 0x40, RZ, 0xfc, !PT ;  /* 0x00000040140c7812 */ /* 0x042fe400078efcff */
[C---:B------:R-:W-:Y:S02]  /*01f0*/  LOP3.LUT R13, R20.reuse, 0x80, RZ, 0xfc, !PT ;  /* 0x00000080140d7812 */ /* 0x040fe400078efcff */
[C---:B------:R-:W-:Y:S02]  /*0200*/  LOP3.LUT R3, R20.reuse, R3, RZ, 0xfc, !PT ;  /* 0x0000000314037212 */ /* 0x040fe400078efcff */
[----:B------:R-:W-:Y:S01]  /*0210*/  LOP3.LUT R19, R20, 0xc0, RZ, 0xfc, !PT ;  /* 0x000000c014137812 */ /* 0x000fe200078efcff */
[----:B-----5:R-:W-:-:S06]  /*0220*/  UPRMT UR4, UR5, 0x654, UR4 ;  /* 0x0000065405047896 */ /* 0x020fcc0008000004 */
[----:B------:R-:W-:Y:S02]  /*0230*/  LEA.HI R20, R20, UR4, RZ, 0x1e ;  /* 0x0000000414147c11 */ /* 0x000fe4000f8ff0ff */
[----:B------:R-:W-:Y:S02]  /*0240*/  LEA.HI R12, R12, UR4, RZ, 0x1e ;  /* 0x000000040c0c7c11 */ /* 0x000fe4000f8ff0ff */
[----:B---3--:R-:W-:Y:S02]  /*0250*/  LEA.HI R14, R13, UR4, RZ, 0x1e ;  /* 0x000000040d0e7c11 */ /* 0x008fe4000f8ff0ff */
[----:B------:R-:W-:Y:S01]  /*0260*/  LEA.HI R22, R19, UR4, RZ, 0x1e ;  /* 0x0000000413167c11 */ /* 0x000fe2000f8ff0ff */
[C---:B------:R-:W-:Y:S02]  /*0270*/  IMAD R19, R3.reuse, 0x4, R20 ;  /* 0x0000000403137824 */ /* 0x040fe400078e0214 */
[C---:B------:R-:W-:Y:S02]  /*0280*/  IMAD R20, R3.reuse, 0x4, R12 ;  /* 0x0000000403147824 */ /* 0x040fe400078e020c */
[----:B------:R-:W-:-:S02]  /*0290*/  IMAD R21, R3, 0x4, R14 ;  /* 0x0000000403157824 */ /* 0x000fc400078e020e */
[----:B------:R-:W-:Y:S01]  /*02a0*/  IMAD R22, R3, 0x4, R22 ;  /* 0x0000000403167824 */ /* 0x000fe200078e0216 */
[----:B------:R-:W-:Y:S01]  /*02b0*/  LOP3.LUT R3, R17, 0x1fc, RZ, 0xc0, !PT ;  /* 0x000001fc11037812 */ /* 0x000fe200078ec0ff */
[----:B------:R-:W-:Y:S01]  /*02c0*/  VIADD R12, R23, UR4 ;  /* 0x00000004170c7c36 */ /* 0x000fe20008000000 */
[----:B------:R-:W-:-:S03]  /*02d0*/  LOP3.LUT R17, R18, 0x3c, R17, 0xf8, !PT ;  /* 0x0000003c12117812 */ /* 0x000fc600078ef811 */
[----:B------:R-:W-:Y:S01]  /*02e0*/  IMAD R12, R3, 0x4, R12 ;  /* 0x00000004030c7824 */ /* 0x000fe200078e020c */
[----:B--2---:R-:W-:Y:S04]  /*02f0*/  STS [R19], R4 ;  /* 0x0000000413007388 */ /* 0x004fe80000000800 */
[----:B------:R1:W-:Y:S04]  /*0300*/  STS [R20+0x100], R5 ;  /* 0x0001000514007388 */ /* 0x0003e80000000800 */
[----:B------:R2:W-:Y:S04]  /*0310*/  STS [R21+0x200], R6 ;  /* 0x0002000615007388 */ /* 0x0005e80000000800 */
[----:B------:R3:W-:Y:S01]  /*0320*/  STS [R22+0x300], R7 ;  /* 0x0003000716007388 */ /* 0x0007e20000000800 */
[----:B-1----:R-:W1:Y:S03]  /*0330*/  LDC.64 R4, c[0x0][0x218] ;  /* 0x00008600ff047b82 */ /* 0x002e660000000a00 */
[----:B----4-:R4:W-:Y:S01]  /*0340*/  STS [R19+0x80], R8 ;  /* 0x0000800813007388 */ /* 0x0109e20000000800 */
[----:B--2---:R-:W-:-:S03]  /*0350*/  SGXT R6, R16, 0x1 ;  /* 0x000000011006781a */ /* 0x004fc60000000200 */
[----:B------:R-:W-:Y:S01]  /*0360*/  STS [R20+0x180], R9 ;  /* 0x0001800914007388 */ /* 0x000fe20000000800 */
[----:B------:R-:W-:-:S03]  /*0370*/  LEA.HI R6, R6, R17, RZ, 0x8 ;  /* 0x0000001106067211 */ /* 0x000fc600078f40ff */
[----:B------:R-:W-:Y:S01]  /*0380*/  STS [R21+0x280], R10 ;  /* 0x0002800a15007388 */ /* 0x000fe20000000800 */
[----:B---3--:R-:W-:Y:S01]  /*0390*/  SHF.R.U32.HI R7, RZ, 0x4, R2 ;  /* 0x00000004ff077819 */ /* 0x008fe20000011602 */
[C---:B------:R-:W-:Y:S02]  /*03a0*/  IMAD.SHL.U32 R2, R6.reuse, 0x10, RZ ;  /* 0x0000001006027824 */ /* 0x040fe400078e00ff */
[----:B------:R-:W-:Y:S01]  /*03b0*/  STS [R22+0x380], R11 ;  /* 0x0003800b16007388 */ /* 0x000fe20000000800 */
[----:B------:R-:W-:Y:S02]  /*03c0*/  SGXT.U32 R7, R7, 0x3 ;  /* 0x000000030707781a */ /* 0x000fe40000000000 */
[----:B------:R-:W-:Y:S01]  /*03d0*/  LOP3.LUT R6, R6, 0xffffff00, RZ, 0xc0, !PT ;  /* 0xffffff0006067812 */ /* 0x000fe200078ec0ff */
[----:B------:R-:W-:Y:S01]  /*03e0*/  BAR.SYNC.DEFER_BLOCKING 0x0 ;  /* 0x0000000000007b1d */ /* 0x000fe20000010000 */
[----:B------:R-:W-:Y:S02]  /*03f0*/  LOP3.LUT R7, R0, R7, RZ, 0xfc, !PT ;  /* 0x0000000700077212 */ /* 0x000fe400078efcff */
[----:B------:R-:W-:-:S02]  /*0400*/  LOP3.LUT R2, R2, 0xfffff000, RZ, 0xc0, !PT ;  /* 0xfffff00002027812 */ /* 0x000fc400078ec0ff */
[----:B------:R-:W-:Y:S02]  /*0410*/  LOP3.LUT R0, R7, 0x8, RZ, 0xfc, !PT ;  /* 0x0000000807007812 */ /* 0x000fe400078efcff */
[----:B----4-:R-:W-:Y:S02]  /*0420*/  LOP3.LUT R8, R3, 0x200, RZ, 0xfc, !PT ;  /* 0x0000020003087812 */ /* 0x010fe400078efcff */
[----:B------:R-:W-:Y:S02]  /*0430*/  IADD3 R2, R2, R17, -R6 ;  /* 0x0000001102027210 */ /* 0x000fe40007ffe806 */
[C---:B------:R-:W-:Y:S02]  /*0440*/  ISETP.GE.AND P1, PT, R7.reuse, 0x10, PT ;  /* 0x000000100700780c */ /* 0x040fe40003f26270 */
[----:B------:R-:W-:Y:S01]  /*0450*/  ISETP.GE.AND P0, PT, R0, 0x10, PT ;  /* 0x000000100000780c */ /* 0x000fe20003f06270 */
[----:B------:R-:W-:Y:S01]  /*0460*/  IMAD R7, R7, 0x100, R2 ;  /* 0x0000010007077824 */ /* 0x000fe200078e0202 */
[----:B------:R-:W-:-:S03]  /*0470*/  SHF.R.U32.HI R8, RZ, 0x2, R8 ;  /* 0x00000002ff087819 */ /* 0x000fc60000011608 */
[----:B-1----:R-:W-:Y:S01]  /*0480*/  IMAD.WIDE R6, R7, 0x4, R4 ;  /* 0x0000000407067825 */ /* 0x002fe200078e0204 */
[----:B------:R-:W-:Y:S01]  /*0490*/  LOP3.LUT R8, R8, 0xf0, RZ, 0xc0, !PT ;  /* 0x000000f008087812 */ /* 0x000fe200078ec0ff */
[----:B------:R-:W1:Y:S04]  /*04a0*/  LDS.128 R12, [R12] ;  /* 0x000000000c0c7984 */ /* 0x000e680000000c00 */
[----:B------:R-:W-:-:S04]  /*04b0*/  VIADD R8, R8, UR4 ;  /* 0x0000000408087c36 */ /* 0x000fc80008000000 */
[----:B------:R-:W-:Y:S01]  /*04c0*/  IMAD R8, R3, 0x4, R8 ;  /* 0x0000000403087824 */ /* 0x000fe200078e0208 */
[----:B-1----:R1:W-:Y:S01]  /*04d0*/  @!P1 STG.E.128 desc[UR6][R6.64], R12 ;  /* 0x0000000c06009986 */ /* 0x0023e2000c101d06 */
[----:B------:R-:W-:Y:S05]  /*04e0*/  @P0 EXIT ;  /* 0x000000000000094d */ /* 0x000fea0003800000 */
[----:B------:R-:W0:Y:S01]  /*04f0*/  LDS.128 R8, [R8+0x800] ;  /* 0x0008000008087984 */ /* 0x000e220000000c00 */
[----:B------:R-:W-:-:S04]  /*0500*/  IMAD R3, R0, 0x100, R2 ;  /* 0x0000010000037824 */ /* 0x000fc800078e0202 */
[----:B------:R-:W-:-:S05]  /*0510*/  IMAD.WIDE R4, R3, 0x4, R4 ;  /* 0x0000000403047825 */ /* 0x000fca00078e0204 */
[----:B0-----:R-:W-:Y:S01]  /*0520*/  STG.E.128 desc[UR6][R4.64], R8 ;  /* 0x0000000804007986 */ /* 0x001fe2000c101d06 */
[----:B------:R-:W-:Y:S05]  /*0530*/  EXIT ;  /* 0x000000000000794d */ /* 0x000fea0003800000 */
.L_x_0:
[----:B------:R-:W-:-:S00]  /*0540*/  BRA `(.L_x_0) ;  /* 0xfffffffc00fc7947 */ /* 0x000fc0000383ffff */
[----:B------:R-:W-:-:S00]  /*0550*/  NOP ;  /* 0x0000000000007918 */ /* 0x000fc00000000000 */
        /* <DEDUP_REMOVED lines=10> */
.L_x_1:


//--------------------- .nv.shared.triton_poi_fused_convolution_31 --------------------------
	.section	.nv.shared.triton_poi_fused_convolution_31,"aw",@nobits
	.sectionflags	@""
	.align	16
	.zero		1024


//--------------------- .nv.constant0.triton_poi_fused_convolution_31 --------------------------
	.section	.nv.constant0.triton_poi_fused_convolution_31,"a",@progbits
	.sectionflags	@""
	.align	4
.nv.constant0.triton_poi_fused_convolution_31:
	.zero		552
